//
// Generated by NVIDIA NVVM Compiler
//
// Compiler Build ID: CL-36424714
// Cuda compilation tools, release 13.0, V13.0.88
// Based on NVVM 20.0.0
//

.version 9.0
.target sm_100
.address_size 64

	// .globl	_Z21embedding_fp32_kernelPKiPKfPfi

.visible .entry _Z21embedding_fp32_kernelPKiPKfPfi(
	.param .u64 .ptr .align 1 _Z21embedding_fp32_kernelPKiPKfPfi_param_0,
	.param .u64 .ptr .align 1 _Z21embedding_fp32_kernelPKiPKfPfi_param_1,
	.param .u64 .ptr .align 1 _Z21embedding_fp32_kernelPKiPKfPfi_param_2,
	.param .u32 _Z21embedding_fp32_kernelPKiPKfPfi_param_3
)
{
	.reg .b32 	%r<7>;
	.reg .b32 	%f<2>;
	.reg .b64 	%rd<13>;

	ld.param.u64 	%rd1, [_Z21embedding_fp32_kernelPKiPKfPfi_param_0];
	ld.param.u64 	%rd2, [_Z21embedding_fp32_kernelPKiPKfPfi_param_1];
	ld.param.u64 	%rd3, [_Z21embedding_fp32_kernelPKiPKfPfi_param_2];
	ld.param.u32 	%r1, [_Z21embedding_fp32_kernelPKiPKfPfi_param_3];
	cvta.to.global.u64 	%rd4, %rd3;
	cvta.to.global.u64 	%rd5, %rd2;
	cvta.to.global.u64 	%rd6, %rd1;
	mov.u32 	%r2, %tid.x;
	mov.u32 	%r3, %ctaid.x;
	mul.wide.u32 	%rd7, %r3, 4;
	add.s64 	%rd8, %rd6, %rd7;
	ld.global.u32 	%r4, [%rd8];
	mad.lo.s32 	%r5, %r4, %r1, %r2;
	mul.wide.s32 	%rd9, %r5, 4;
	add.s64 	%rd10, %rd5, %rd9;
	ld.global.f32 	%f1, [%rd10];
	mad.lo.s32 	%r6, %r1, %r3, %r2;
	mul.wide.s32 	%rd11, %r6, 4;
	add.s64 	%rd12, %rd4, %rd11;
	st.global.f32 	[%rd12], %f1;
	ret;

}
	// .globl	_Z23embedding_fp32x4_kernelPKiPKfPfi
.visible .entry _Z23embedding_fp32x4_kernelPKiPKfPfi(
	.param .u64 .ptr .align 1 _Z23embedding_fp32x4_kernelPKiPKfPfi_param_0,
	.param .u64 .ptr .align 1 _Z23embedding_fp32x4_kernelPKiPKfPfi_param_1,
	.param .u64 .ptr .align 1 _Z23embedding_fp32x4_kernelPKiPKfPfi_param_2,
	.param .u32 _Z23embedding_fp32x4_kernelPKiPKfPfi_param_3
)
{
	.reg .b32 	%r<7>;
	.reg .b32 	%f<5>;
	.reg .b64 	%rd<13>;

	ld.param.u64 	%rd1, [_Z23embedding_fp32x4_kernelPKiPKfPfi_param_0];
	ld.param.u64 	%rd2, [_Z23embedding_fp32x4_kernelPKiPKfPfi_param_1];
	ld.param.u64 	%rd3, [_Z23embedding_fp32x4_kernelPKiPKfPfi_param_2];
	ld.param.u32 	%r1, [_Z23embedding_fp32x4_kernelPKiPKfPfi_param_3];
	cvta.to.global.u64 	%rd4, %rd3;
	cvta.to.global.u64 	%rd5, %rd2;
	cvta.to.global.u64 	%rd6, %rd1;
	mov.u32 	%r2, %tid.x;
	mov.u32 	%r3, %ctaid.x;
	mul.wide.u32 	%rd7, %r3, 4;
	add.s64 	%rd8, %rd6, %rd7;
	ld.global.u32 	%r4, [%rd8];
	mad.lo.s32 	%r5, %r4, %r1, %r2;
	mul.wide.s32 	%rd9, %r5, 4;
	add.s64 	%rd10, %rd5, %rd9;
	ld.global.f32 	%f1, [%rd10];
	mad.lo.s32 	%r6, %r1, %r3, %r2;
	mul.wide.s32 	%rd11, %r6, 4;
	add.s64 	%rd12, %rd4, %rd11;
	st.global.f32 	[%rd12], %f1;
	ld.global.f32 	%f2, [%rd10+4];
	st.global.f32 	[%rd12+4], %f2;
	ld.global.f32 	%f3, [%rd10+8];
	st.global.f32 	[%rd12+8], %f3;
	ld.global.f32 	%f4, [%rd10+12];
	st.global.f32 	[%rd12+12], %f4;
	ret;

}
	// .globl	_Z28embedding_fp32x4_pack_kernelPKiPfS1_i
.visible .entry _Z28embedding_fp32x4_pack_kernelPKiPfS1_i(
	.param .u64 .ptr .align 1 _Z28embedding_fp32x4_pack_kernelPKiPfS1_i_param_0,
	.param .u64 .ptr .align 1 _Z28embedding_fp32x4_pack_kernelPKiPfS1_i_param_1,
	.param .u64 .ptr .align 1 _Z28embedding_fp32x4_pack_kernelPKiPfS1_i_param_2,
	.param .u32 _Z28embedding_fp32x4_pack_kernelPKiPfS1_i_param_3
)
{
	.reg .b32 	%r<8>;
	.reg .b32 	%f<5>;
	.reg .b64 	%rd<13>;

	ld.param.u64 	%rd1, [_Z28embedding_fp32x4_pack_kernelPKiPfS1_i_param_0];
	ld.param.u64 	%rd2, [_Z28embedding_fp32x4_pack_kernelPKiPfS1_i_param_1];
	ld.param.u64 	%rd3, [_Z28embedding_fp32x4_pack_kernelPKiPfS1_i_param_2];
	ld.param.u32 	%r1, [_Z28embedding_fp32x4_pack_kernelPKiPfS1_i_param_3];
	cvta.to.global.u64 	%rd4, %rd3;
	cvta.to.global.u64 	%rd5, %rd2;
	cvta.to.global.u64 	%rd6, %rd1;
	mov.u32 	%r2, %tid.x;
	mov.u32 	%r3, %ctaid.x;
	mul.wide.u32 	%rd7, %r3, 4;
	add.s64 	%rd8, %rd6, %rd7;
	ld.global.u32 	%r4, [%rd8];
	shl.b32 	%r5, %r2, 2;
	mad.lo.s32 	%r6, %r1, %r3, %r5;
	mul.wide.s32 	%rd9, %r6, 4;
	add.s64 	%rd10, %rd4, %rd9;
	mad.lo.s32 	%r7, %r4, %r1, %r5;
	mul.wide.s32 	%rd11, %r7, 4;
	add.s64 	%rd12, %rd5, %rd11;
	ld.global.v4.f32 	{%f1, %f2, %f3, %f4}, [%rd12];
	st.global.v4.f32 	[%rd10], {%f1, %f2, %f3, %f4};
	ret;

}
	// .globl	_Z21embedding_fp16_kernelPKiPK6__halfPS1_i
.visible .entry _Z21embedding_fp16_kernelPKiPK6__halfPS1_i(
	.param .u64 .ptr .align 1 _Z21embedding_fp16_kernelPKiPK6__halfPS1_i_param_0,
	.param .u64 .ptr .align 1 _Z21embedding_fp16_kernelPKiPK6__halfPS1_i_param_1,
	.param .u64 .ptr .align 1 _Z21embedding_fp16_kernelPKiPK6__halfPS1_i_param_2,
	.param .u32 _Z21embedding_fp16_kernelPKiPK6__halfPS1_i_param_3
)
{
	.reg .b16 	%rs<2>;
	.reg .b32 	%r<7>;
	.reg .b64 	%rd<13>;

	ld.param.u64 	%rd1, [_Z21embedding_fp16_kernelPKiPK6__halfPS1_i_param_0];
	ld.param.u64 	%rd2, [_Z21embedding_fp16_kernelPKiPK6__halfPS1_i_param_1];
	ld.param.u64 	%rd3, [_Z21embedding_fp16_kernelPKiPK6__halfPS1_i_param_2];
	ld.param.u32 	%r1, [_Z21embedding_fp16_kernelPKiPK6__halfPS1_i_param_3];
	cvta.to.global.u64 	%rd4, %rd3;
	cvta.to.global.u64 	%rd5, %rd2;
	cvta.to.global.u64 	%rd6, %rd1;
	mov.u32 	%r2, %tid.x;
	mov.u32 	%r3, %ctaid.x;
	mul.wide.u32 	%rd7, %r3, 4;
	add.s64 	%rd8, %rd6, %rd7;
	ld.global.u32 	%r4, [%rd8];
	mad.lo.s32 	%r5, %r1, %r3, %r2;
	mul.wide.s32 	%rd9, %r5, 2;
	add.s64 	%rd10, %rd4, %rd9;
	mad.lo.s32 	%r6, %r4, %r1, %r2;
	mul.wide.s32 	%rd11, %r6, 2;
	add.s64 	%rd12, %rd5, %rd11;
	ld.global.u16 	%rs1, [%rd12];
	st.global.u16 	[%rd10], %rs1;
	ret;

}
	// .globl	_Z23embedding_fp16x8_kernelPKiPK6__halfPS1_i
.visible .entry _Z23embedding_fp16x8_kernelPKiPK6__halfPS1_i(
	.param .u64 .ptr .align 1 _Z23embedding_fp16x8_kernelPKiPK6__halfPS1_i_param_0,
	.param .u64 .ptr .align 1 _Z23embedding_fp16x8_kernelPKiPK6__halfPS1_i_param_1,
	.param .u64 .ptr .align 1 _Z23embedding_fp16x8_kernelPKiPK6__halfPS1_i_param_2,
	.param .u32 _Z23embedding_fp16x8_kernelPKiPK6__halfPS1_i_param_3
)
{
	.reg .b16 	%rs<9>;
	.reg .b32 	%r<8>;
	.reg .b64 	%rd<13>;

	ld.param.u64 	%rd1, [_Z23embedding_fp16x8_kernelPKiPK6__halfPS1_i_param_0];
	ld.param.u64 	%rd2, [_Z23embedding_fp16x8_kernelPKiPK6__halfPS1_i_param_1];
	ld.param.u64 	%rd3, [_Z23embedding_fp16x8_kernelPKiPK6__halfPS1_i_param_2];
	ld.param.u32 	%r1, [_Z23embedding_fp16x8_kernelPKiPK6__halfPS1_i_param_3];
	cvta.to.global.u64 	%rd4, %rd3;
	cvta.to.global.u64 	%rd5, %rd2;
	cvta.to.global.u64 	%rd6, %rd1;
	mov.u32 	%r2, %tid.x;
	shl.b32 	%r3, %r2, 3;
	mov.u32 	%r4, %ctaid.x;
	mul.wide.u32 	%rd7, %r4, 4;
	add.s64 	%rd8, %rd6, %rd7;
	ld.global.u32 	%r5, [%rd8];
	mad.lo.s32 	%r6, %r1, %r4, %r3;
	mul.wide.s32 	%rd9, %r6, 2;
	add.s64 	%rd10, %rd4, %rd9;
	mad.lo.s32 	%r7, %r5, %r1, %r3;
	mul.wide.s32 	%rd11, %r7, 2;
	add.s64 	%rd12, %rd5, %rd11;
	ld.global.u16 	%rs1, [%rd12];
	st.global.u16 	[%rd10], %rs1;
	ld.global.u16 	%rs2, [%rd12+2];
	st.global.u16 	[%rd10+2], %rs2;
	ld.global.u16 	%rs3, [%rd12+4];
	st.global.u16 	[%rd10+4], %rs3;
	ld.global.u16 	%rs4, [%rd12+6];
	st.global.u16 	[%rd10+6], %rs4;
	ld.global.u16 	%rs5, [%rd12+8];
	st.global.u16 	[%rd10+8], %rs5;
	ld.global.u16 	%rs6, [%rd12+10];
	st.global.u16 	[%rd10+10], %rs6;
	ld.global.u16 	%rs7, [%rd12+12];
	st.global.u16 	[%rd10+12], %rs7;
	ld.global.u16 	%rs8, [%rd12+14];
	st.global.u16 	[%rd10+14], %rs8;
	ret;

}
	// .globl	_Z28embedding_fp16x8_pack_kernelPKiP6__halfS2_i
.visible .entry _Z28embedding_fp16x8_pack_kernelPKiP6__halfS2_i(
	.param .u64 .ptr .align 1 _Z28embedding_fp16x8_pack_kernelPKiP6__halfS2_i_param_0,
	.param .u64 .ptr .align 1 _Z28embedding_fp16x8_pack_kernelPKiP6__halfS2_i_param_1,
	.param .u64 .ptr .align 1 _Z28embedding_fp16x8_pack_kernelPKiP6__halfS2_i_param_2,
	.param .u32 _Z28embedding_fp16x8_pack_kernelPKiP6__halfS2_i_param_3
)
{
	.reg .b32 	%r<8>;
	.reg .b32 	%f<5>;
	.reg .b64 	%rd<13>;

	ld.param.u64 	%rd1, [_Z28embedding_fp16x8_pack_kernelPKiP6__halfS2_i_param_0];
	ld.param.u64 	%rd2, [_Z28embedding_fp16x8_pack_kernelPKiP6__halfS2_i_param_1];
	ld.param.u64 	%rd3, [_Z28embedding_fp16x8_pack_kernelPKiP6__halfS2_i_param_2];
	ld.param.u32 	%r1, [_Z28embedding_fp16x8_pack_kernelPKiP6__halfS2_i_param_3];
	cvta.to.global.u64 	%rd4, %rd3;
	cvta.to.global.u64 	%rd5, %rd2;
	cvta.to.global.u64 	%rd6, %rd1;
	mov.u32 	%r2, %tid.x;
	shl.b32 	%r3, %r2, 3;
	mov.u32 	%r4, %ctaid.x;
	mul.wide.u32 	%rd7, %r4, 4;
	add.s64 	%rd8, %rd6, %rd7;
	ld.global.u32 	%r5, [%rd8];
	mad.lo.s32 	%r6, %r1, %r4, %r3;
	mul.wide.s32 	%rd9, %r6, 2;
	add.s64 	%rd10, %rd4, %rd9;
	mad.lo.s32 	%r7, %r5, %r1, %r3;
	mul.wide.s32 	%rd11, %r7, 2;
	add.s64 	%rd12, %rd5, %rd11;
	ld.global.v4.f32 	{%f1, %f2, %f3, %f4}, [%rd12];
	st.global.v4.f32 	[%rd10], {%f1, %f2, %f3, %f4};
	ret;

}


// ===== COMPILED SASS (sm_100) =====

	.target	sm_100

	.elftype	@"ET_EXEC"


//--------------------- .note.nv.tkinfo           --------------------------
	.section	.note.nv.tkinfo,"",@"SHT_NOTE"
	.sectionflags	@"SHF_NOTE_NV_TKINFO"
	.tkinfo
        /*0018*/ 	.word	0x00000002
        /*0030*/ 	.string	""
        /*0030*/ 	.string	"ptxas"
        /*0030*/ 	.string	"Cuda compilation tools, release 13.0, V13.0.88"
        /*0030*/ 	.string	"Build cuda_13.0.r13.0/compiler.36424714_0"
        /*0030*/ 	.string	"-arch sm_100 -m 64 "



//--------------------- .note.nv.cuinfo           --------------------------
	.section	.note.nv.cuinfo,"",@"SHT_NOTE"
	.sectionflags	@"SHF_NOTE_NV_CUINFO"
        /*0018*/ 	.short	0x0002
        /*001a*/ 	.short	0x0064
        /*001c*/ 	.short	0x0082
	.zero		2


//--------------------- .nv.info                  --------------------------
	.section	.nv.info,"",@"SHT_CUDA_INFO"
	.align	4


	//----- nvinfo : EIATTR_REGCOUNT
	.align		4
        /*0000*/ 	.byte	0x04, 0x2f
        /*0002*/ 	.short	(.L_1 - .L_0)
	.align		4
.L_0:
        /*0004*/ 	.word	index@(_Z21embedding_fp32_kernelPKiPKfPfi)
        /*0008*/ 	.word	0x0000000c


	//----- nvinfo : EIATTR_FRAME_SIZE
	.align		4
.L_1:
        /*000c*/ 	.byte	0x04, 0x11
        /*000e*/ 	.short	(.L_3 - .L_2)
	.align		4
.L_2:
        /*0010*/ 	.word	index@(_Z21embedding_fp32_kernelPKiPKfPfi)
        /*0014*/ 	.word	0x00000000


	//----- nvinfo : EIATTR_REGCOUNT
	.align		4
.L_3:
        /*0018*/ 	.byte	0x04, 0x2f
        /*001a*/ 	.short	(.L_5 - .L_4)
	.align		4
.L_4:
        /*001c*/ 	.word	index@(_Z23embedding_fp32x4_kernelPKiPKfPfi)
        /*0020*/ 	.word	0x00000010


	//----- nvinfo : EIATTR_FRAME_SIZE
	.align		4
.L_5:
        /*0024*/ 	.byte	0x04, 0x11
        /*0026*/ 	.short	(.L_7 - .L_6)
	.align		4
.L_6:
        /*0028*/ 	.word	index@(_Z23embedding_fp32x4_kernelPKiPKfPfi)
        /*002c*/ 	.word	0x00000000


	//----- nvinfo : EIATTR_REGCOUNT
	.align		4
.L_7:
        /*0030*/ 	.byte	0x04, 0x2f
        /*0032*/ 	.short	(.L_9 - .L_8)
	.align		4
.L_8:
        /*0034*/ 	.word	index@(_Z28embedding_fp32x4_pack_kernelPKiPfS1_i)
        /*0038*/ 	.word	0x00000012


	//----- nvinfo : EIATTR_FRAME_SIZE
	.align		4
.L_9:
        /*003c*/ 	.byte	0x04, 0x11
        /*003e*/ 	.short	(.L_11 - .L_10)
	.align		4
.L_10:
        /*0040*/ 	.word	index@(_Z28embedding_fp32x4_pack_kernelPKiPfS1_i)
        /*0044*/ 	.word	0x00000000


	//----- nvinfo : EIATTR_REGCOUNT
	.align		4
.L_11:
        /*0048*/ 	.byte	0x04, 0x2f
        /*004a*/ 	.short	(.L_13 - .L_12)
	.align		4
.L_12:
        /*004c*/ 	.word	index@(_Z21embedding_fp16_kernelPKiPK6__halfPS1_i)
        /*0050*/ 	.word	0x0000000c


	//----- nvinfo : EIATTR_FRAME_SIZE
	.align		4
.L_13:
        /*0054*/ 	.byte	0x04, 0x11
        /*0056*/ 	.short	(.L_15 - .L_14)
	.align		4
.L_14:
        /*0058*/ 	.word	index@(_Z21embedding_fp16_kernelPKiPK6__halfPS1_i)
        /*005c*/ 	.word	0x00000000


	//----- nvinfo : EIATTR_REGCOUNT
	.align		4
.L_15:
        /*0060*/ 	.byte	0x04, 0x2f
        /*0062*/ 	.short	(.L_17 - .L_16)
	.align		4
.L_16:
        /*0064*/ 	.word	index@(_Z23embedding_fp16x8_kernelPKiPK6__halfPS1_i)
        /*0068*/ 	.word	0x00000014


	//----- nvinfo : EIATTR_FRAME_SIZE
	.align		4
.L_17:
        /*006c*/ 	.byte	0x04, 0x11
        /*006e*/ 	.short	(.L_19 - .L_18)
	.align		4
.L_18:
        /*0070*/ 	.word	index@(_Z23embedding_fp16x8_kernelPKiPK6__halfPS1_i)
        /*0074*/ 	.word	0x00000000


	//----- nvinfo : EIATTR_REGCOUNT
	.align		4
.L_19:
        /*0078*/ 	.byte	0x04, 0x2f
        /*007a*/ 	.short	(.L_21 - .L_20)
	.align		4
.L_20:
        /*007c*/ 	.word	index@(_Z28embedding_fp16x8_pack_kernelPKiP6__halfS2_i)
        /*0080*/ 	.word	0x00000012


	//----- nvinfo : EIATTR_FRAME_SIZE
	.align		4
.L_21:
        /*0084*/ 	.byte	0x04, 0x11
        /*0086*/ 	.short	(.L_23 - .L_22)
	.align		4
.L_22:
        /*0088*/ 	.word	index@(_Z28embedding_fp16x8_pack_kernelPKiP6__halfS2_i)
        /*008c*/ 	.word	0x00000000


	//----- nvinfo : EIATTR_MIN_STACK_SIZE
	.align		4
.L_23:
        /*0090*/ 	.byte	0x04, 0x12
        /*0092*/ 	.short	(.L_25 - .L_24)
	.align		4
.L_24:
        /*0094*/ 	.word	index@(_Z28embedding_fp16x8_pack_kernelPKiP6__halfS2_i)
        /*0098*/ 	.word	0x00000000


	//----- nvinfo : EIATTR_MIN_STACK_SIZE
	.align		4
.L_25:
        /*009c*/ 	.byte	0x04, 0x12
        /*009e*/ 	.short	(.L_27 - .L_26)
	.align		4
.L_26:
        /*00a0*/ 	.word	index@(_Z23embedding_fp16x8_kernelPKiPK6__halfPS1_i)
        /*00a4*/ 	.word	0x00000000


	//----- nvinfo : EIATTR_MIN_STACK_SIZE
	.align		4
.L_27:
        /*00a8*/ 	.byte	0x04, 0x12
        /*00aa*/ 	.short	(.L_29 - .L_28)
	.align		4
.L_28:
        /*00ac*/ 	.word	index@(_Z21embedding_fp16_kernelPKiPK6__halfPS1_i)
        /*00b0*/ 	.word	0x00000000


	//----- nvinfo : EIATTR_MIN_STACK_SIZE
	.align		4
.L_29:
        /*00b4*/ 	.byte	0x04, 0x12
        /*00b6*/ 	.short	(.L_31 - .L_30)
	.align		4
.L_30:
        /*00b8*/ 	.word	index@(_Z28embedding_fp32x4_pack_kernelPKiPfS1_i)
        /*00bc*/ 	.word	0x00000000


	//----- nvinfo : EIATTR_MIN_STACK_SIZE
	.align		4
.L_31:
        /*00c0*/ 	.byte	0x04, 0x12
        /*00c2*/ 	.short	(.L_33 - .L_32)
	.align		4
.L_32:
        /*00c4*/ 	.word	index@(_Z23embedding_fp32x4_kernelPKiPKfPfi)
        /*00c8*/ 	.word	0x00000000


	//----- nvinfo : EIATTR_MIN_STACK_SIZE
	.align		4
.L_33:
        /*00cc*/ 	.byte	0x04, 0x12
        /*00ce*/ 	.short	(.L_35 - .L_34)
	.align		4
.L_34:
        /*00d0*/ 	.word	index@(_Z21embedding_fp32_kernelPKiPKfPfi)
        /*00d4*/ 	.word	0x00000000
.L_35:


//--------------------- .nv.compat                --------------------------
	.section	.nv.compat,"",@"SHT_CUDA_COMPAT_INFO"
	.align	4
        /*0000*/ 	.byte	0x02, 0x09, 0x00, 0x00, 0x02, 0x02, 0x01, 0x00, 0x02, 0x05, 0x05, 0x00, 0x03, 0x07, 0x01, 0x01
        /*0010*/ 	.byte	0x02, 0x03, 0x00, 0x00, 0x02, 0x06, 0x01, 0x00, 0x04, 0x0b, 0x08, 0x00, 0x09, 0x00, 0x00, 0x00
        /*0020*/ 	.byte	0x00, 0x00, 0x00, 0x00


//--------------------- .nv.info._Z28embedding_fp16x8_pack_kernelPKiP6__halfS2_i --------------------------
	.section	.nv.info._Z28embedding_fp16x8_pack_kernelPKiP6__halfS2_i,"",@"SHT_CUDA_INFO"
	.sectionflags	@""
	.align	4


	//----- nvinfo : EIATTR_CUDA_API_VERSION
	.align		4
        /*0000*/ 	.byte	0x04, 0x37
        /*0002*/ 	.short	(.L_37 - .L_36)
.L_36:
        /*0004*/ 	.word	0x00000082


	//----- nvinfo : EIATTR_KPARAM_INFO
	.align		4
.L_37:
        /*0008*/ 	.byte	0x04, 0x17
        /*000a*/ 	.short	(.L_39 - .L_38)
.L_38:
        /*000c*/ 	.word	0x00000000
        /*0010*/ 	.short	0x0003
        /*0012*/ 	.short	0x0018
        /*0014*/ 	.byte	0x00, 0xf0, 0x11, 0x00


	//----- nvinfo : EIATTR_KPARAM_INFO
	.align		4
.L_39:
        /*0018*/ 	.byte	0x04, 0x17
        /*001a*/ 	.short	(.L_41 - .L_40)
.L_40:
        /*001c*/ 	.word	0x00000000
        /*0020*/ 	.short	0x0002
        /*0022*/ 	.short	0x0010
        /*0024*/ 	.byte	0x00, 0xf5, 0x21, 0x00


	//----- nvinfo : EIATTR_KPARAM_INFO
	.align		4
.L_41:
        /*0028*/ 	.byte	0x04, 0x17
        /*002a*/ 	.short	(.L_43 - .L_42)
.L_42:
        /*002c*/ 	.word	0x00000000
        /*0030*/ 	.short	0x0001
        /*0032*/ 	.short	0x0008
        /*0034*/ 	.byte	0x00, 0xf5, 0x21, 0x00


	//----- nvinfo : EIATTR_KPARAM_INFO
	.align		4
.L_43:
        /*0038*/ 	.byte	0x04, 0x17
        /*003a*/ 	.short	(.L_45 - .L_44)
.L_44:
        /*003c*/ 	.word	0x00000000
        /*0040*/ 	.short	0x0000
        /*0042*/ 	.short	0x0000
        /*0044*/ 	.byte	0x00, 0xf5, 0x21, 0x00


	//----- nvinfo : EIATTR_SPARSE_MMA_MASK
	.align		4
.L_45:
        /*0048*/ 	.byte	0x03, 0x50
        /*004a*/ 	.short	0x0000


	//----- nvinfo : EIATTR_MAXREG_COUNT
	.align		4
        /*004c*/ 	.byte	0x03, 0x1b
        /*004e*/ 	.short	0x00ff


	//----- nvinfo : EIATTR_MERCURY_ISA_VERSION
	.align		4
        /*0050*/ 	.byte	0x03, 0x5f
        /*0052*/ 	.short	0x0101


	//----- nvinfo : EIATTR_VRC_CTA_INIT_COUNT
	.align		4
        /*0054*/ 	.byte	0x02, 0x4a
	.zero		1
	.zero		1


	//----- nvinfo : EIATTR_EXIT_INSTR_OFFSETS
	.align		4
        /*0058*/ 	.byte	0x04, 0x1c
        /*005a*/ 	.short	(.L_47 - .L_46)


	//   ....[0]....
.L_46:
        /*005c*/ 	.word	0x00000110


	//----- nvinfo : EIATTR_CBANK_PARAM_SIZE
	.align		4
.L_47:
        /*0060*/ 	.byte	0x03, 0x19
        /*0062*/ 	.short	0x001c


	//----- nvinfo : EIATTR_PARAM_CBANK
	.align		4
        /*0064*/ 	.byte	0x04, 0x0a
        /*0066*/ 	.short	(.L_49 - .L_48)
	.align		4
.L_48:
        /*0068*/ 	.word	index@(.nv.constant0._Z28embedding_fp16x8_pack_kernelPKiP6__halfS2_i)
        /*006c*/ 	.short	0x0380
        /*006e*/ 	.short	0x001c


	//----- nvinfo : EIATTR_SW_WAR
	.align		4
.L_49:
        /*0070*/ 	.byte	0x04, 0x36
        /*0072*/ 	.short	(.L_51 - .L_50)
.L_50:
        /*0074*/ 	.word	0x00000008
.L_51:


//--------------------- .nv.info._Z23embedding_fp16x8_kernelPKiPK6__halfPS1_i --------------------------
	.section	.nv.info._Z23embedding_fp16x8_kernelPKiPK6__halfPS1_i,"",@"SHT_CUDA_INFO"
	.sectionflags	@""
	.align	4


	//----- nvinfo : EIATTR_CUDA_API_VERSION
	.align		4
        /*0000*/ 	.byte	0x04, 0x37
        /*0002*/ 	.short	(.L_53 - .L_52)
.L_52:
        /*0004*/ 	.word	0x00000082


	//----- nvinfo : EIATTR_KPARAM_INFO
	.align		4
.L_53:
        /*0008*/ 	.byte	0x04, 0x17
        /*000a*/ 	.short	(.L_55 - .L_54)
.L_54:
        /*000c*/ 	.word	0x00000000
        /*0010*/ 	.short	0x0003
        /*0012*/ 	.short	0x0018
        /*0014*/ 	.byte	0x00, 0xf0, 0x11, 0x00


	//----- nvinfo : EIATTR_KPARAM_INFO
	.align		4
.L_55:
        /*0018*/ 	.byte	0x04, 0x17
        /*001a*/ 	.short	(.L_57 - .L_56)
.L_56:
        /*001c*/ 	.word	0x00000000
        /*0020*/ 	.short	0x0002
        /*0022*/ 	.short	0x0010
        /*0024*/ 	.byte	0x00, 0xf5, 0x21, 0x00


	//----- nvinfo : EIATTR_KPARAM_INFO
	.align		4
.L_57:
        /*0028*/ 	.byte	0x04, 0x17
        /*002a*/ 	.short	(.L_59 - .L_58)
.L_58:
        /*002c*/ 	.word	0x00000000
        /*0030*/ 	.short	0x0001
        /*0032*/ 	.short	0x0008
        /*0034*/ 	.byte	0x00, 0xf5, 0x21, 0x00


	//----- nvinfo : EIATTR_KPARAM_INFO
	.align		4
.L_59:
        /*0038*/ 	.byte	0x04, 0x17
        /*003a*/ 	.short	(.L_61 - .L_60)
.L_60:
        /*003c*/ 	.word	0x00000000
        /*0040*/ 	.short	0x0000
        /*0042*/ 	.short	0x0000
        /*0044*/ 	.byte	0x00, 0xf5, 0x21, 0x00


	//----- nvinfo : EIATTR_SPARSE_MMA_MASK
	.align		4
.L_61:
        /*0048*/ 	.byte	0x03, 0x50
        /*004a*/ 	.short	0x0000


	//----- nvinfo : EIATTR_MAXREG_COUNT
	.align		4
        /*004c*/ 	.byte	0x03, 0x1b
        /*004e*/ 	.short	0x00ff


	//----- nvinfo : EIATTR_MERCURY_ISA_VERSION
	.align		4
        /*0050*/ 	.byte	0x03, 0x5f
        /*0052*/ 	.short	0x0101


	//----- nvinfo : EIATTR_VRC_CTA_INIT_COUNT
	.align		4
        /*0054*/ 	.byte	0x02, 0x4a
	.zero		1
	.zero		1


	//----- nvinfo : EIATTR_EXIT_INSTR_OFFSETS
	.align		4
        /*0058*/ 	.byte	0x04, 0x1c
        /*005a*/ 	.short	(.L_63 - .L_62)


	//   ....[0]....
.L_62:
        /*005c*/ 	.word	0x000001f0


	//----- nvinfo : EIATTR_CBANK_PARAM_SIZE
	.align		4
.L_63:
        /*0060*/ 	.byte	0x03, 0x19
        /*0062*/ 	.short	0x001c


	//----- nvinfo : EIATTR_PARAM_CBANK
	.align		4
        /*0064*/ 	.byte	0x04, 0x0a
        /*0066*/ 	.short	(.L_65 - .L_64)
	.align		4
.L_64:
        /*0068*/ 	.word	index@(.nv.constant0._Z23embedding_fp16x8_kernelPKiPK6__halfPS1_i)
        /*006c*/ 	.short	0x0380
        /*006e*/ 	.short	0x001c


	//----- nvinfo : EIATTR_SW_WAR
	.align		4
.L_65:
        /*0070*/ 	.byte	0x04, 0x36
        /*0072*/ 	.short	(.L_67 - .L_66)
.L_66:
        /*0074*/ 	.word	0x00000008
.L_67:


//--------------------- .nv.info._Z21embedding_fp16_kernelPKiPK6__halfPS1_i --------------------------
	.section	.nv.info._Z21embedding_fp16_kernelPKiPK6__halfPS1_i,"",@"SHT_CUDA_INFO"
	.sectionflags	@""
	.align	4


	//----- nvinfo : EIATTR_CUDA_API_VERSION
	.align		4
        /*0000*/ 	.byte	0x04, 0x37
        /*0002*/ 	.short	(.L_69 - .L_68)
.L_68:
        /*0004*/ 	.word	0x00000082


	//----- nvinfo : EIATTR_KPARAM_INFO
	.align		4
.L_69:
        /*0008*/ 	.byte	0x04, 0x17
        /*000a*/ 	.short	(.L_71 - .L_70)
.L_70:
        /*000c*/ 	.word	0x00000000
        /*0010*/ 	.short	0x0003
        /*0012*/ 	.short	0x0018
        /*0014*/ 	.byte	0x00, 0xf0, 0x11, 0x00


	//----- nvinfo : EIATTR_KPARAM_INFO
	.align		4
.L_71:
        /*0018*/ 	.byte	0x04, 0x17
        /*001a*/ 	.short	(.L_73 - .L_72)
.L_72:
        /*001c*/ 	.word	0x00000000
        /*0020*/ 	.short	0x0002
        /*0022*/ 	.short	0x0010
        /*0024*/ 	.byte	0x00, 0xf5, 0x21, 0x00


	//----- nvinfo : EIATTR_KPARAM_INFO
	.align		4
.L_73:
        /*0028*/ 	.byte	0x04, 0x17
        /*002a*/ 	.short	(.L_75 - .L_74)
.L_74:
        /*002c*/ 	.word	0x00000000
        /*0030*/ 	.short	0x0001
        /*0032*/ 	.short	0x0008
        /*0034*/ 	.byte	0x00, 0xf5, 0x21, 0x00


	//----- nvinfo : EIATTR_KPARAM_INFO
	.align		4
.L_75:
        /*0038*/ 	.byte	0x04, 0x17
        /*003a*/ 	.short	(.L_77 - .L_76)
.L_76:
        /*003c*/ 	.word	0x00000000
        /*0040*/ 	.short	0x0000
        /*0042*/ 	.short	0x0000
        /*0044*/ 	.byte	0x00, 0xf5, 0x21, 0x00


	//----- nvinfo : EIATTR_SPARSE_MMA_MASK
	.align		4
.L_77:
        /*0048*/ 	.byte	0x03, 0x50
        /*004a*/ 	.short	0x0000


	//----- nvinfo : EIATTR_MAXREG_COUNT
	.align		4
        /*004c*/ 	.byte	0x03, 0x1b
        /*004e*/ 	.short	0x00ff


	//----- nvinfo : EIATTR_MERCURY_ISA_VERSION
	.align		4
        /*0050*/ 	.byte	0x03, 0x5f
        /*0052*/ 	.short	0x0101


	//----- nvinfo : EIATTR_VRC_CTA_INIT_COUNT
	.align		4
        /*0054*/ 	.byte	0x02, 0x4a
	.zero		1
	.zero		1


	//----- nvinfo : EIATTR_EXIT_INSTR_OFFSETS
	.align		4
        /*0058*/ 	.byte	0x04, 0x1c
        /*005a*/ 	.short	(.L_79 - .L_78)


	//   ....[0]....
.L_78:
        /*005c*/ 	.word	0x00000100


	//----- nvinfo : EIATTR_CBANK_PARAM_SIZE
	.align		4
.L_79:
        /*0060*/ 	.byte	0x03, 0x19
        /*0062*/ 	.short	0x001c


	//----- nvinfo : EIATTR_PARAM_CBANK
	.align		4
        /*0064*/ 	.byte	0x04, 0x0a
        /*0066*/ 	.short	(.L_81 - .L_80)
	.align		4
.L_80:
        /*0068*/ 	.word	index@(.nv.constant0._Z21embedding_fp16_kernelPKiPK6__halfPS1_i)
        /*006c*/ 	.short	0x0380
        /*006e*/ 	.short	0x001c


	//----- nvinfo : EIATTR_SW_WAR
	.align		4
.L_81:
        /*0070*/ 	.byte	0x04, 0x36
        /*0072*/ 	.short	(.L_83 - .L_82)
.L_82:
        /*0074*/ 	.word	0x00000008
.L_83:


//--------------------- .nv.info._Z28embedding_fp32x4_pack_kernelPKiPfS1_i --------------------------
	.section	.nv.info._Z28embedding_fp32x4_pack_kernelPKiPfS1_i,"",@"SHT_CUDA_INFO"
	.sectionflags	@""
	.align	4


	//----- nvinfo : EIATTR_CUDA_API_VERSION
	.align		4
        /*0000*/ 	.byte	0x04, 0x37
        /*0002*/ 	.short	(.L_85 - .L_84)
.L_84:
        /*0004*/ 	.word	0x00000082


	//----- nvinfo : EIATTR_KPARAM_INFO
	.align		4
.L_85:
        /*0008*/ 	.byte	0x04, 0x17
        /*000a*/ 	.short	(.L_87 - .L_86)
.L_86:
        /*000c*/ 	.word	0x00000000
        /*0010*/ 	.short	0x0003
        /*0012*/ 	.short	0x0018
        /*0014*/ 	.byte	0x00, 0xf0, 0x11, 0x00


	//----- nvinfo : EIATTR_KPARAM_INFO
	.align		4
.L_87:
        /*0018*/ 	.byte	0x04, 0x17
        /*001a*/ 	.short	(.L_89 - .L_88)
.L_88:
        /*001c*/ 	.word	0x00000000
        /*0020*/ 	.short	0x0002
        /*0022*/ 	.short	0x0010
        /*0024*/ 	.byte	0x00, 0xf5, 0x21, 0x00


	//----- nvinfo : EIATTR_KPARAM_INFO
	.align		4
.L_89:
        /*0028*/ 	.byte	0x04, 0x17
        /*002a*/ 	.short	(.L_91 - .L_90)
.L_90:
        /*002c*/ 	.word	0x00000000
        /*0030*/ 	.short	0x0001
        /*0032*/ 	.short	0x0008
        /*0034*/ 	.byte	0x00, 0xf5, 0x21, 0x00


	//----- nvinfo : EIATTR_KPARAM_INFO
	.align		4
.L_91:
        /*0038*/ 	.byte	0x04, 0x17
        /*003a*/ 	.short	(.L_93 - .L_92)
.L_92:
        /*003c*/ 	.word	0x00000000
        /*0040*/ 	.short	0x0000
        /*0042*/ 	.short	0x0000
        /*0044*/ 	.byte	0x00, 0xf5, 0x21, 0x00


	//----- nvinfo : EIATTR_SPARSE_MMA_MASK
	.align		4
.L_93:
        /*0048*/ 	.byte	0x03, 0x50
        /*004a*/ 	.short	0x0000


	//----- nvinfo : EIATTR_MAXREG_COUNT
	.align		4
        /*004c*/ 	.byte	0x03, 0x1b
        /*004e*/ 	.short	0x00ff


	//----- nvinfo : EIATTR_MERCURY_ISA_VERSION
	.align		4
        /*0050*/ 	.byte	0x03, 0x5f
        /*0052*/ 	.short	0x0101


	//----- nvinfo : EIATTR_VRC_CTA_INIT_COUNT
	.align		4
        /*0054*/ 	.byte	0x02, 0x4a
	.zero		1
	.zero		1


	//----- nvinfo : EIATTR_EXIT_INSTR_OFFSETS
	.align		4
        /*0058*/ 	.byte	0x04, 0x1c
        /*005a*/ 	.short	(.L_95 - .L_94)


	//   ....[0]....
.L_94:
        /*005c*/ 	.word	0x00000110


	//----- nvinfo : EIATTR_CBANK_PARAM_SIZE
	.align		4
.L_95:
        /*0060*/ 	.byte	0x03, 0x19
        /*0062*/ 	.short	0x001c


	//----- nvinfo : EIATTR_PARAM_CBANK
	.align		4
        /*0064*/ 	.byte	0x04, 0x0a
        /*0066*/ 	.short	(.L_97 - .L_96)
	.align		4
.L_96:
        /*0068*/ 	.word	index@(.nv.constant0._Z28embedding_fp32x4_pack_kernelPKiPfS1_i)
        /*006c*/ 	.short	0x0380
        /*006e*/ 	.short	0x001c


	//----- nvinfo : EIATTR_SW_WAR
	.align		4
.L_97:
        /*0070*/ 	.byte	0x04, 0x36
        /*0072*/ 	.short	(.L_99 - .L_98)
.L_98:
        /*0074*/ 	.word	0x00000008
.L_99:


//--------------------- .nv.info._Z23embedding_fp32x4_kernelPKiPKfPfi --------------------------
	.section	.nv.info._Z23embedding_fp32x4_kernelPKiPKfPfi,"",@"SHT_CUDA_INFO"
	.sectionflags	@""
	.align	4


	//----- nvinfo : EIATTR_CUDA_API_VERSION
	.align		4
        /*0000*/ 	.byte	0x04, 0x37
        /*0002*/ 	.short	(.L_101 - .L_100)
.L_100:
        /*0004*/ 	.word	0x00000082


	//----- nvinfo : EIATTR_KPARAM_INFO
	.align		4
.L_101:
        /*0008*/ 	.byte	0x04, 0x17
        /*000a*/ 	.short	(.L_103 - .L_102)
.L_102:
        /*000c*/ 	.word	0x00000000
        /*0010*/ 	.short	0x0003
        /*0012*/ 	.short	0x0018
        /*0014*/ 	.byte	0x00, 0xf0, 0x11, 0x00


	//----- nvinfo : EIATTR_KPARAM_INFO
	.align		4
.L_103:
        /*0018*/ 	.byte	0x04, 0x17
        /*001a*/ 	.short	(.L_105 - .L_104)
.L_104:
        /*001c*/ 	.word	0x00000000
        /*0020*/ 	.short	0x0002
        /*0022*/ 	.short	0x0010
        /*0024*/ 	.byte	0x00, 0xf5, 0x21, 0x00


	//----- nvinfo : EIATTR_KPARAM_INFO
	.align		4
.L_105:
        /*0028*/ 	.byte	0x04, 0x17
        /*002a*/ 	.short	(.L_107 - .L_106)
.L_106:
        /*002c*/ 	.word	0x00000000
        /*0030*/ 	.short	0x0001
        /*0032*/ 	.short	0x0008
        /*0034*/ 	.byte	0x00, 0xf5, 0x21, 0x00


	//----- nvinfo : EIATTR_KPARAM_INFO
	.align		4
.L_107:
        /*0038*/ 	.byte	0x04, 0x17
        /*003a*/ 	.short	(.L_109 - .L_108)
.L_108:
        /*003c*/ 	.word	0x00000000
        /*0040*/ 	.short	0x0000
        /*0042*/ 	.short	0x0000
        /*0044*/ 	.byte	0x00, 0xf5, 0x21, 0x00


	//----- nvinfo : EIATTR_SPARSE_MMA_MASK
	.align		4
.L_109:
        /*0048*/ 	.byte	0x03, 0x50
        /*004a*/ 	.short	0x0000


	//----- nvinfo : EIATTR_MAXREG_COUNT
	.align		4
        /*004c*/ 	.byte	0x03, 0x1b
        /*004e*/ 	.short	0x00ff


	//----- nvinfo : EIATTR_MERCURY_ISA_VERSION
	.align		4
        /*0050*/ 	.byte	0x03, 0x5f
        /*0052*/ 	.short	0x0101


	//----- nvinfo : EIATTR_VRC_CTA_INIT_COUNT
	.align		4
        /*0054*/ 	.byte	0x02, 0x4a
	.zero		1
	.zero		1


	//----- nvinfo : EIATTR_EXIT_INSTR_OFFSETS
	.align		4
        /*0058*/ 	.byte	0x04, 0x1c
        /*005a*/ 	.short	(.L_111 - .L_110)


	//   ....[0]....
.L_110:
        /*005c*/ 	.word	0x00000160


	//----- nvinfo : EIATTR_CBANK_PARAM_SIZE
	.align		4
.L_111:
        /*0060*/ 	.byte	0x03, 0x19
        /*0062*/ 	.short	0x001c


	//----- nvinfo : EIATTR_PARAM_CBANK
	.align		4
        /*0064*/ 	.byte	0x04, 0x0a
        /*0066*/ 	.short	(.L_113 - .L_112)
	.align		4
.L_112:
        /*0068*/ 	.word	index@(.nv.constant0._Z23embedding_fp32x4_kernelPKiPKfPfi)
        /*006c*/ 	.short	0x0380
        /*006e*/ 	.short	0x001c


	//----- nvinfo : EIATTR_SW_WAR
	.align		4
.L_113:
        /*0070*/ 	.byte	0x04, 0x36
        /*0072*/ 	.short	(.L_115 - .L_114)
.L_114:
        /*0074*/ 	.word	0x00000008
.L_115:


//--------------------- .nv.info._Z21embedding_fp32_kernelPKiPKfPfi --------------------------
	.section	.nv.info._Z21embedding_fp32_kernelPKiPKfPfi,"",@"SHT_CUDA_INFO"
	.sectionflags	@""
	.align	4


	//----- nvinfo : EIATTR_CUDA_API_VERSION
	.align		4
        /*0000*/ 	.byte	0x04, 0x37
        /*0002*/ 	.short	(.L_117 - .L_116)
.L_116:
        /*0004*/ 	.word	0x00000082


	//----- nvinfo : EIATTR_KPARAM_INFO
	.align		4
.L_117:
        /*0008*/ 	.byte	0x04, 0x17
        /*000a*/ 	.short	(.L_119 - .L_118)
.L_118:
        /*000c*/ 	.word	0x00000000
        /*0010*/ 	.short	0x0003
        /*0012*/ 	.short	0x0018
        /*0014*/ 	.byte	0x00, 0xf0, 0x11, 0x00


	//----- nvinfo : EIATTR_KPARAM_INFO
	.align		4
.L_119:
        /*0018*/ 	.byte	0x04, 0x17
        /*001a*/ 	.short	(.L_121 - .L_120)
.L_120:
        /*001c*/ 	.word	0x00000000
        /*0020*/ 	.short	0x0002
        /*0022*/ 	.short	0x0010
        /*0024*/ 	.byte	0x00, 0xf5, 0x21, 0x00


	//----- nvinfo : EIATTR_KPARAM_INFO
	.align		4
.L_121:
        /*0028*/ 	.byte	0x04, 0x17
        /*002a*/ 	.short	(.L_123 - .L_122)
.L_122:
        /*002c*/ 	.word	0x00000000
        /*0030*/ 	.short	0x0001
        /*0032*/ 	.short	0x0008
        /*0034*/ 	.byte	0x00, 0xf5, 0x21, 0x00


	//----- nvinfo : EIATTR_KPARAM_INFO
	.align		4
.L_123:
        /*0038*/ 	.byte	0x04, 0x17
        /*003a*/ 	.short	(.L_125 - .L_124)
.L_124:
        /*003c*/ 	.word	0x00000000
        /*0040*/ 	.short	0x0000
        /*0042*/ 	.short	0x0000
        /*0044*/ 	.byte	0x00, 0xf5, 0x21, 0x00


	//----- nvinfo : EIATTR_SPARSE_MMA_MASK
	.align		4
.L_125:
        /*0048*/ 	.byte	0x03, 0x50
        /*004a*/ 	.short	0x0000


	//----- nvinfo : EIATTR_MAXREG_COUNT
	.align		4
        /*004c*/ 	.byte	0x03, 0x1b
        /*004e*/ 	.short	0x00ff


	//----- nvinfo : EIATTR_MERCURY_ISA_VERSION
	.align		4
        /*0050*/ 	.byte	0x03, 0x5f
        /*0052*/ 	.short	0x0101


	//----- nvinfo : EIATTR_VRC_CTA_INIT_COUNT
	.align		4
        /*0054*/ 	.byte	0x02, 0x4a
	.zero		1
	.zero		1


	//----- nvinfo : EIATTR_EXIT_INSTR_OFFSETS
	.align		4
        /*0058*/ 	.byte	0x04, 0x1c
        /*005a*/ 	.short	(.L_127 - .L_126)


	//   ....[0]....
.L_126:
        /*005c*/ 	.word	0x00000100


	//----- nvinfo : EIATTR_CBANK_PARAM_SIZE
	.align		4
.L_127:
        /*0060*/ 	.byte	0x03, 0x19
        /*0062*/ 	.short	0x001c


	//----- nvinfo : EIATTR_PARAM_CBANK
	.align		4
        /*0064*/ 	.byte	0x04, 0x0a
        /*0066*/ 	.short	(.L_129 - .L_128)
	.align		4
.L_128:
        /*0068*/ 	.word	index@(.nv.constant0._Z21embedding_fp32_kernelPKiPKfPfi)
        /*006c*/ 	.short	0x0380
        /*006e*/ 	.short	0x001c


	//----- nvinfo : EIATTR_SW_WAR
	.align		4
.L_129:
        /*0070*/ 	.byte	0x04, 0x36
        /*0072*/ 	.short	(.L_131 - .L_130)
.L_130:
        /*0074*/ 	.word	0x00000008
.L_131:


//--------------------- .nv.callgraph             --------------------------
	.section	.nv.callgraph,"",@"SHT_CUDA_CALLGRAPH"
	.align	4
	.sectionentsize	8
	.align		4
        /*0000*/ 	.word	0x00000000
	.align		4
        /*0004*/ 	.word	0xffffffff
	.align		4
        /*0008*/ 	.word	0x00000000
	.align		4
        /*000c*/ 	.word	0xfffffffe
	.align		4
        /*0010*/ 	.word	0x00000000
	.align		4
        /*0014*/ 	.word	0xfffffffd
	.align		4
        /*0018*/ 	.word	0x00000000
	.align		4
        /*001c*/ 	.word	0xfffffffc


//--------------------- .text._Z28embedding_fp16x8_pack_kernelPKiP6__halfS2_i --------------------------
	.section	.text._Z28embedding_fp16x8_pack_kernelPKiP6__halfS2_i,"ax",@progbits
	.align	128
        .global         _Z28embedding_fp16x8_pack_kernelPKiP6__halfS2_i
        .type           _Z28embedding_fp16x8_pack_kernelPKiP6__halfS2_i,@function
        .size           _Z28embedding_fp16x8_pack_kernelPKiP6__halfS2_i,(.L_x_6 - _Z28embedding_fp16x8_pack_kernelPKiP6__halfS2_i)
        .other          _Z28embedding_fp16x8_pack_kernelPKiP6__halfS2_i,@"STO_CUDA_ENTRY STV_DEFAULT"
_Z28embedding_fp16x8_pack_kernelPKiP6__halfS2_i:
.text._Z28embedding_fp16x8_pack_kernelPKiP6__halfS2_i:
[----:B------:R-:W-:Y:S01]  /*0000*/  LDC R1, c[0x0][0x37c] ;  /* 0x0000df00ff017b82 */ /* 0x000fe20000000800 */
[----:B------:R-:W0:Y:S07]  /*0010*/  S2R R9, SR_CTAID.X ;  /* 0x0000000000097919 */ /* 0x000e2e0000002500 */
[----:B------:R-:W0:Y:S01]  /*0020*/  LDC.64 R2, c[0x0][0x380] ;  /* 0x0000e000ff027b82 */ /* 0x000e220000000a00 */
[----:B------:R-:W1:Y:S01]  /*0030*/  LDCU.64 UR4, c[0x0][0x358] ;  /* 0x00006b00ff0477ac */ /* 0x000e620008000a00 */
[----:B------:R-:W2:Y:S01]  /*0040*/  S2R R0, SR_TID.X ;  /* 0x0000000000007919 */ /* 0x000ea20000002100 */
[----:B------:R-:W3:Y:S05]  /*0050*/  LDCU UR6, c[0x0][0x398] ;  /* 0x00007300ff0677ac */ /* 0x000eea0008000800 */
[----:B------:R-:W4:Y:S01]  /*0060*/  LDC.64 R6, c[0x0][0x388] ;  /* 0x0000e200ff067b82 */ /* 0x000f220000000a00 */
[----:B0-----:R-:W-:-:S06]  /*0070*/  IMAD.WIDE.U32 R2, R9, 0x4, R2 ;  /* 0x0000000409027825 */ /* 0x001fcc00078e0002 */
[----:B-1----:R-:W3:Y:S01]  /*0080*/  LDG.E R3, desc[UR4][R2.64] ;  /* 0x0000000402037981 */ /* 0x002ee2000c1e1900 */
[----:B--2---:R-:W-:-:S05]  /*0090*/  SHF.L.U32 R0, R0, 0x3, RZ ;  /* 0x0000000300007819 */ /* 0x004fca00000006ff */
[----:B---3--:R-:W-:-:S04]  /*00a0*/  IMAD R5, R3, UR6, R0 ;  /* 0x0000000603057c24 */ /* 0x008fc8000f8e0200 */
[----:B----4-:R-:W-:Y:S02]  /*00b0*/  IMAD.WIDE R6, R5, 0x2, R6 ;  /* 0x0000000205067825 */ /* 0x010fe400078e0206 */
[----:B------:R-:W0:Y:S03]  /*00c0*/  LDC.64 R4, c[0x0][0x390] ;  /* 0x0000e400ff047b82 */ /* 0x000e260000000a00 */
[----:B------:R-:W2:Y:S01]  /*00d0*/  LDG.E.128 R12, desc[UR4][R6.64] ;  /* 0x00000004060c7981 */ /* 0x000ea2000c1e1d00 */
[----:B------:R-:W-:-:S04]  /*00e0*/  IMAD R9, R9, UR6, R0 ;  /* 0x0000000609097c24 */ /* 0x000fc8000f8e0200 */
[----:B0-----:R-:W-:-:S05]  /*00f0*/  IMAD.WIDE R4, R9, 0x2, R4 ;  /* 0x0000000209047825 */ /* 0x001fca00078e0204 */
[----:B--2---:R-:W-:Y:S01]  /*0100*/  STG.E.128 desc[UR4][R4.64], R12 ;  /* 0x0000000c04007986 */ /* 0x004fe2000c101d04 */
[----:B------:R-:W-:Y:S05]  /*0110*/  EXIT ;  /* 0x000000000000794d */ /* 0x000fea0003800000 */
.L_x_0:
[----:B------:R-:W-:-:S00]  /*0120*/  BRA `(.L_x_0) ;  /* 0xfffffffc00fc7947 */ /* 0x000fc0000383ffff */
[----:B------:R-:W-:-:S00]  /*0130*/  NOP ;  /* 0x0000000000007918 */ /* 0x000fc00000000000 */
        /* <DEDUP_REMOVED lines=12> */
.L_x_6:


//--------------------- .text._Z23embedding_fp16x8_kernelPKiPK6__halfPS1_i --------------------------
	.section	.text._Z23embedding_fp16x8_kernelPKiPK6__halfPS1_i,"ax",@progbits
	.align	128
        .global         _Z23embedding_fp16x8_kernelPKiPK6__halfPS1_i
        .type           _Z23embedding_fp16x8_kernelPKiPK6__halfPS1_i,@function
        .size           _Z23embedding_fp16x8_kernelPKiPK6__halfPS1_i,(.L_x_7 - _Z23embedding_fp16x8_kernelPKiPK6__halfPS1_i)
        .other          _Z23embedding_fp16x8_kernelPKiPK6__halfPS1_i,@"STO_CUDA_ENTRY STV_DEFAULT"
_Z23embedding_fp16x8_kernelPKiPK6__halfPS1_i:
.text._Z23embedding_fp16x8_kernelPKiPK6__halfPS1_i:
        /* <DEDUP_REMOVED lines=13> */
[----:B------:R-:W2:Y:S01]  /*00d0*/  LDG.E.U16 R11, desc[UR4][R6.64] ;  /* 0x00000004060b7981 */ /* 0x000ea2000c1e1500 */
[----:B------:R-:W-:-:S04]  /*00e0*/  IMAD R9, R9, UR6, R0 ;  /* 0x0000000609097c24 */ /* 0x000fc8000f8e0200 */
[----:B0-----:R-:W-:-:S05]  /*00f0*/  IMAD.WIDE R4, R9, 0x2, R4 ;  /* 0x0000000209047825 */ /* 0x001fca00078e0204 */
[----:B--2---:R0:W-:Y:S04]  /*0100*/  STG.E.U16 desc[UR4][R4.64], R11 ;  /* 0x0000000b04007986 */ /* 0x0041e8000c101504 */
[----:B------:R-:W2:Y:S04]  /*0110*/  LDG.E.U16 R3, desc[UR4][R6.64+0x2] ;  /* 0x0000020406037981 */ /* 0x000ea8000c1e1500 */
[----:B--2---:R1:W-:Y:S04]  /*0120*/  STG.E.U16 desc[UR4][R4.64+0x2], R3 ;  /* 0x0000020304007986 */ /* 0x0043e8000c101504 */
[----:B------:R-:W2:Y:S04]  /*0130*/  LDG.E.U16 R9, desc[UR4][R6.64+0x4] ;  /* 0x0000040406097981 */ /* 0x000ea8000c1e1500 */
[----:B--2---:R-:W-:Y:S04]  /*0140*/  STG.E.U16 desc[UR4][R4.64+0x4], R9 ;  /* 0x0000040904007986 */ /* 0x004fe8000c101504 */
[----:B------:R-:W2:Y:S04]  /*0150*/  LDG.E.U16 R13, desc[UR4][R6.64+0x6] ;  /* 0x00000604060d7981 */ /* 0x000ea8000c1e1500 */
[----:B--2---:R-:W-:Y:S04]  /*0160*/  STG.E.U16 desc[UR4][R4.64+0x6], R13 ;  /* 0x0000060d04007986 */ /* 0x004fe8000c101504 */
[----:B------:R-:W2:Y:S04]  /*0170*/  LDG.E.U16 R15, desc[UR4][R6.64+0x8] ;  /* 0x00000804060f7981 */ /* 0x000ea8000c1e1500 */
[----:B--2---:R-:W-:Y:S04]  /*0180*/  STG.E.U16 desc[UR4][R4.64+0x8], R15 ;  /* 0x0000080f04007986 */ /* 0x004fe8000c101504 */
[----:B------:R-:W2:Y:S04]  /*0190*/  LDG.E.U16 R17, desc[UR4][R6.64+0xa] ;  /* 0x00000a0406117981 */ /* 0x000ea8000c1e1500 */
[----:B--2---:R-:W-:Y:S04]  /*01a0*/  STG.E.U16 desc[UR4][R4.64+0xa], R17 ;  /* 0x00000a1104007986 */ /* 0x004fe8000c101504 */
[----:B0-----:R-:W2:Y:S04]  /*01b0*/  LDG.E.U16 R11, desc[UR4][R6.64+0xc] ;  /* 0x00000c04060b7981 */ /* 0x001ea8000c1e1500 */
[----:B--2---:R-:W-:Y:S04]  /*01c0*/  STG.E.U16 desc[UR4][R4.64+0xc], R11 ;  /* 0x00000c0b04007986 */ /* 0x004fe8000c101504 */
[----:B-1----:R-:W2:Y:S04]  /*01d0*/  LDG.E.U16 R3, desc[UR4][R6.64+0xe] ;  /* 0x00000e0406037981 */ /* 0x002ea8000c1e1500 */
[----:B--2---:R-:W-:Y:S01]  /*01e0*/  STG.E.U16 desc[UR4][R4.64+0xe], R3 ;  /* 0x00000e0304007986 */ /* 0x004fe2000c101504 */
[----:B------:R-:W-:Y:S05]  /*01f0*/  EXIT ;  /* 0x000000000000794d */ /* 0x000fea0003800000 */
.L_x_1:
        /* <DEDUP_REMOVED lines=16> */
.L_x_7:


//--------------------- .text._Z21embedding_fp16_kernelPKiPK6__halfPS1_i --------------------------
	.section	.text._Z21embedding_fp16_kernelPKiPK6__halfPS1_i,"ax",@progbits
	.align	128
        .global         _Z21embedding_fp16_kernelPKiPK6__halfPS1_i
        .type           _Z21embedding_fp16_kernelPKiPK6__halfPS1_i,@function
        .size           _Z21embedding_fp16_kernelPKiPK6__halfPS1_i,(.L_x_8 - _Z21embedding_fp16_kernelPKiPK6__halfPS1_i)
        .other          _Z21embedding_fp16_kernelPKiPK6__halfPS1_i,@"STO_CUDA_ENTRY STV_DEFAULT"
_Z21embedding_fp16_kernelPKiPK6__halfPS1_i:
.text._Z21embedding_fp16_kernelPKiPK6__halfPS1_i:
[----:B------:R-:W-:Y:S01]  /*0000*/  LDC R1, c[0x0][0x37c] ;  /* 0x0000df00ff017b82 */ /* 0x000fe20000000800 */
[----:B------:R-:W0:Y:S07]  /*0010*/  S2R R0, SR_CTAID.X ;  /* 0x0000000000007919 */ /* 0x000e2e0000002500 */
[----:B------:R-:W0:Y:S01]  /*0020*/  LDC.64 R2, c[0x0][0x380] ;  /* 0x0000e000ff027b82 */ /* 0x000e220000000a00 */
[----:B------:R-:W1:Y:S01]  /*0030*/  LDCU.64 UR4, c[0x0][0x358] ;  /* 0x00006b00ff0477ac */ /* 0x000e620008000a00 */
[----:B------:R-:W2:Y:S01]  /*0040*/  S2R R9, SR_TID.X ;  /* 0x0000000000097919 */ /* 0x000ea20000002100 */
[----:B------:R-:W2:Y:S05]  /*0050*/  LDCU UR6, c[0x0][0x398] ;  /* 0x00007300ff0677ac */ /* 0x000eaa0008000800 */
[----:B------:R-:W3:Y:S01]  /*0060*/  LDC.64 R6, c[0x0][0x388] ;  /* 0x0000e200ff067b82 */ /* 0x000ee20000000a00 */
[----:B0-----:R-:W-:-:S06]  /*0070*/  IMAD.WIDE.U32 R2, R0, 0x4, R2 ;  /* 0x0000000400027825 */ /* 0x001fcc00078e0002 */
[----:B-1----:R-:W2:Y:S02]  /*0080*/  LDG.E R2, desc[UR4][R2.64] ;  /* 0x0000000402027981 */ /* 0x002ea4000c1e1900 */
[----:B--2---:R-:W-:-:S04]  /*0090*/  IMAD R5, R2, UR6, R9 ;  /* 0x0000000602057c24 */ /* 0x004fc8000f8e0209 */
[----:B---3--:R-:W-:Y:S02]  /*00a0*/  IMAD.WIDE R6, R5, 0x2, R6 ;  /* 0x0000000205067825 */ /* 0x008fe400078e0206 */
[----:B------:R-:W0:Y:S04]  /*00b0*/  LDC.64 R4, c[0x0][0x390] ;  /* 0x0000e400ff047b82 */ /* 0x000e280000000a00 */
[----:B------:R-:W2:Y:S01]  /*00c0*/  LDG.E.U16 R7, desc[UR4][R6.64] ;  /* 0x0000000406077981 */ /* 0x000ea2000c1e1500 */
[----:B------:R-:W-:-:S04]  /*00d0*/  IMAD R9, R0, UR6, R9 ;  /* 0x0000000600097c24 */ /* 0x000fc8000f8e0209 */
[----:B0-----:R-:W-:-:S05]  /*00e0*/  IMAD.WIDE R4, R9, 0x2, R4 ;  /* 0x0000000209047825 */ /* 0x001fca00078e0204 */
[----:B--2---:R-:W-:Y:S01]  /*00f0*/  STG.E.U16 desc[UR4][R4.64], R7 ;  /* 0x0000000704007986 */ /* 0x004fe2000c101504 */
[----:B------:R-:W-:Y:S05]  /*0100*/  EXIT ;  /* 0x000000000000794d */ /* 0x000fea0003800000 */
.L_x_2:
        /* <DEDUP_REMOVED lines=15> */
.L_x_8:


//--------------------- .text._Z28embedding_fp32x4_pack_kernelPKiPfS1_i --------------------------
	.section	.text._Z28embedding_fp32x4_pack_kernelPKiPfS1_i,"ax",@progbits
	.align	128
        .global         _Z28embedding_fp32x4_pack_kernelPKiPfS1_i
        .type           _Z28embedding_fp32x4_pack_kernelPKiPfS1_i,@function
        .size           _Z28embedding_fp32x4_pack_kernelPKiPfS1_i,(.L_x_9 - _Z28embedding_fp32x4_pack_kernelPKiPfS1_i)
        .other          _Z28embedding_fp32x4_pack_kernelPKiPfS1_i,@"STO_CUDA_ENTRY STV_DEFAULT"
_Z28embedding_fp32x4_pack_kernelPKiPfS1_i:
.text._Z28embedding_fp32x4_pack_kernelPKiPfS1_i:
        /* <DEDUP_REMOVED lines=18> */
.L_x_3:
        /* <DEDUP_REMOVED lines=14> */
.L_x_9:


//--------------------- .text._Z23embedding_fp32x4_kernelPKiPKfPfi --------------------------
	.section	.text._Z23embedding_fp32x4_kernelPKiPKfPfi,"ax",@progbits
	.align	128
        .global         _Z23embedding_fp32x4_kernelPKiPKfPfi
        .type           _Z23embedding_fp32x4_kernelPKiPKfPfi,@function
        .size           _Z23embedding_fp32x4_kernelPKiPKfPfi,(.L_x_10 - _Z23embedding_fp32x4_kernelPKiPKfPfi)
        .other          _Z23embedding_fp32x4_kernelPKiPKfPfi,@"STO_CUDA_ENTRY STV_DEFAULT"
_Z23embedding_fp32x4_kernelPKiPKfPfi:
.text._Z23embedding_fp32x4_kernelPKiPKfPfi:
        /* <DEDUP_REMOVED lines=11> */
[----:B------:R-:W0:Y:S03]  /*00b0*/  LDC.64 R6, c[0x0][0x390] ;  /* 0x0000e400ff067b82 */ /* 0x000e260000000a00 */
[----:B------:R-:W2:Y:S01]  /*00c0*/  LDG.E R9, desc[UR4][R4.64] ;  /* 0x0000000404097981 */ /* 0x000ea2000c1e1900 */
[----:B------:R-:W-:-:S04]  /*00d0*/  IMAD R11, R0, UR6, R11 ;  /* 0x00000006000b7c24 */ /* 0x000fc8000f8e020b */
[----:B0-----:R-:W-:-:S05]  /*00e0*/  IMAD.WIDE R6, R11, 0x4, R6 ;  /* 0x000000040b067825 */ /* 0x001fca00078e0206 */
[----:B--2---:R-:W-:Y:S04]  /*00f0*/  STG.E desc[UR4][R6.64], R9 ;  /* 0x0000000906007986 */ /* 0x004fe8000c101904 */
[----:B------:R-:W2:Y:S04]  /*0100*/  LDG.E R3, desc[UR4][R4.64+0x4] ;  /* 0x0000040404037981 */ /* 0x000ea8000c1e1900 */
[----:B--2---:R-:W-:Y:S04]  /*0110*/  STG.E desc[UR4][R6.64+0x4], R3 ;  /* 0x0000040306007986 */ /* 0x004fe8000c101904 */
[----:B------:R-:W2:Y:S04]  /*0120*/  LDG.E R11, desc[UR4][R4.64+0x8] ;  /* 0x00000804040b7981 */ /* 0x000ea8000c1e1900 */
[----:B--2---:R-:W-:Y:S04]  /*0130*/  STG.E desc[UR4][R6.64+0x8], R11 ;  /* 0x0000080b06007986 */ /* 0x004fe8000c101904 */
[----:B------:R-:W2:Y:S04]  /*0140*/  LDG.E R13, desc[UR4][R4.64+0xc] ;  /* 0x00000c04040d7981 */ /* 0x000ea8000c1e1900 */
[----:B--2---:R-:W-:Y:S01]  /*0150*/  STG.E desc[UR4][R6.64+0xc], R13 ;  /* 0x00000c0d06007986 */ /* 0x004fe2000c101904 */
[----:B------:R-:W-:Y:S05]  /*0160*/  EXIT ;  /* 0x000000000000794d */ /* 0x000fea0003800000 */
.L_x_4:
        /* <DEDUP_REMOVED lines=9> */
.L_x_10:


//--------------------- .text._Z21embedding_fp32_kernelPKiPKfPfi --------------------------
	.section	.text._Z21embedding_fp32_kernelPKiPKfPfi,"ax",@progbits
	.align	128
        .global         _Z21embedding_fp32_kernelPKiPKfPfi
        .type           _Z21embedding_fp32_kernelPKiPKfPfi,@function
        .size           _Z21embedding_fp32_kernelPKiPKfPfi,(.L_x_11 - _Z21embedding_fp32_kernelPKiPKfPfi)
        .other          _Z21embedding_fp32_kernelPKiPKfPfi,@"STO_CUDA_ENTRY STV_DEFAULT"
_Z21embedding_fp32_kernelPKiPKfPfi:
.text._Z21embedding_fp32_kernelPKiPKfPfi:
        /* <DEDUP_REMOVED lines=12> */
[----:B------:R-:W2:Y:S01]  /*00c0*/  LDG.E R5, desc[UR4][R4.64] ;  /* 0x0000000404057981 */ /* 0x000ea2000c1e1900 */
[----:B------:R-:W-:-:S04]  /*00d0*/  IMAD R9, R0, UR6, R9 ;  /* 0x0000000600097c24 */ /* 0x000fc8000f8e0209 */
[----:B0-----:R-:W-:-:S05]  /*00e0*/  IMAD.WIDE R6, R9, 0x4, R6 ;  /* 0x0000000409067825 */ /* 0x001fca00078e0206 */
[----:B--2---:R-:W-:Y:S01]  /*00f0*/  STG.E desc[UR4][R6.64], R5 ;  /* 0x0000000506007986 */ /* 0x004fe2000c101904 */
[----:B------:R-:W-:Y:S05]  /*0100*/  EXIT ;  /* 0x000000000000794d */ /* 0x000fea0003800000 */
.L_x_5:
        /* <DEDUP_REMOVED lines=15> */
.L_x_11:


//--------------------- .nv.shared.reserved.0     --------------------------
	.section	.nv.shared.reserved.0,"aw",@nobits
	.weak		__nv_reservedSMEM_offset_0_alias
	.size		__nv_reservedSMEM_offset_0_alias, 0, 64
	.other		__nv_reservedSMEM_offset_0_alias,@"STO_CUDA_RESERVED_SHARED STV_DEFAULT"
__nv_reservedSMEM_offset_0_alias:
	.zero		0
	.zero		64


//--------------------- .nv.constant0._Z28embedding_fp16x8_pack_kernelPKiP6__halfS2_i --------------------------
	.section	.nv.constant0._Z28embedding_fp16x8_pack_kernelPKiP6__halfS2_i,"a",@progbits
	.sectionflags	@""
	.align	4
.nv.constant0._Z28embedding_fp16x8_pack_kernelPKiP6__halfS2_i:
	.zero		924


//--------------------- .nv.constant0._Z23embedding_fp16x8_kernelPKiPK6__halfPS1_i --------------------------
	.section	.nv.constant0._Z23embedding_fp16x8_kernelPKiPK6__halfPS1_i,"a",@progbits
	.sectionflags	@""
	.align	4
.nv.constant0._Z23embedding_fp16x8_kernelPKiPK6__halfPS1_i:
	.zero		924


//--------------------- .nv.constant0._Z21embedding_fp16_kernelPKiPK6__halfPS1_i --------------------------
	.section	.nv.constant0._Z21embedding_fp16_kernelPKiPK6__halfPS1_i,"a",@progbits
	.sectionflags	@""
	.align	4
.nv.constant0._Z21embedding_fp16_kernelPKiPK6__halfPS1_i:
	.zero		924


//--------------------- .nv.constant0._Z28embedding_fp32x4_pack_kernelPKiPfS1_i --------------------------
	.section	.nv.constant0._Z28embedding_fp32x4_pack_kernelPKiPfS1_i,"a",@progbits
	.sectionflags	@""
	.align	4
.nv.constant0._Z28embedding_fp32x4_pack_kernelPKiPfS1_i:
	.zero		924


//--------------------- .nv.constant0._Z23embedding_fp32x4_kernelPKiPKfPfi --------------------------
	.section	.nv.constant0._Z23embedding_fp32x4_kernelPKiPKfPfi,"a",@progbits
	.sectionflags	@""
	.align	4
.nv.constant0._Z23embedding_fp32x4_kernelPKiPKfPfi:
	.zero		924


//--------------------- .nv.constant0._Z21embedding_fp32_kernelPKiPKfPfi --------------------------
	.section	.nv.constant0._Z21embedding_fp32_kernelPKiPKfPfi,"a",@progbits
	.sectionflags	@""
	.align	4
.nv.constant0._Z21embedding_fp32_kernelPKiPKfPfi:
	.zero		924


//--------------------- SYMBOLS --------------------------

	.type		.nv.reservedSmem.offset0,@object
	.size		.nv.reservedSmem.offset0,0x4
